	.headerflags	@"EF_CUDA_TEXMODE_UNIFIED EF_CUDA_64BIT_ADDRESS EF_CUDA_ACCELERATORS EF_CUDA_SM90 EF_CUDA_VIRTUAL_SM(EF_CUDA_SM90)"
	.elftype	@"ET_EXEC"


//--------------------- .nv.info                  --------------------------
	.section	.nv.info,"",@"SHT_CUDA_INFO"
	.align	4


	//----- nvinfo : EIATTR_REGCOUNT
	.align		4
        /*0000*/ 	.byte	0x04, 0x2f
        /*0002*/ 	.short	(.L_2 - .L_1)
	.align		4
.L_1:
        /*0004*/ 	.word	index@(triton_poi_fused_add_mean_mul_pow_rsqrt_0)
        /*0008*/ 	.word	0x00000017


	//----- nvinfo : EIATTR_MIN_STACK_SIZE
	.align		4
.L_2:
        /*000c*/ 	.byte	0x04, 0x12
        /*000e*/ 	.short	(.L_4 - .L_3)
	.align		4
.L_3:
        /*0010*/ 	.word	index@(triton_poi_fused_add_mean_mul_pow_rsqrt_0)
        /*0014*/ 	.word	0x00000000


	//----- nvinfo : EIATTR_FRAME_SIZE
	.align		4
.L_4:
        /*0018*/ 	.byte	0x04, 0x11
        /*001a*/ 	.short	(.L_6 - .L_5)
	.align		4
.L_5:
        /*001c*/ 	.word	index@(triton_poi_fused_add_mean_mul_pow_rsqrt_0)
        /*0020*/ 	.word	0x00000000


	//----- nvinfo : EIATTR_MIN_STACK_SIZE
	.align		4
.L_6:
        /*0024*/ 	.byte	0x04, 0x12
        /*0026*/ 	.short	(.L_8 - .L_7)
	.align		4
.L_7:
        /*0028*/ 	.word	index@(triton_poi_fused_add_mean_mul_pow_rsqrt_0)
        /*002c*/ 	.word	0x00000000
.L_8:


//--------------------- .nv.info.triton_poi_fused_add_mean_mul_pow_rsqrt_0 --------------------------
	.section	.nv.info.triton_poi_fused_add_mean_mul_pow_rsqrt_0,"",@"SHT_CUDA_INFO"
	.sectionflags	@""
	.align	4


	//----- nvinfo : EIATTR_CUDA_API_VERSION
	.align		4
        /*0000*/ 	.byte	0x04, 0x37
        /*0002*/ 	.short	(.L_10 - .L_9)
.L_9:
        /*0004*/ 	.word	0x0000007c


	//----- nvinfo : EIATTR_KPARAM_INFO
	.align		4
.L_10:
        /*0008*/ 	.byte	0x04, 0x17
        /*000a*/ 	.short	(.L_12 - .L_11)
.L_11:
        /*000c*/ 	.word	0x00000000
        /*0010*/ 	.short	0x0003
        /*0012*/ 	.short	0x0018
        /*0014*/ 	.byte	0x00, 0xf0, 0x11, 0x00


	//----- nvinfo : EIATTR_KPARAM_INFO
	.align		4
.L_12:
        /*0018*/ 	.byte	0x04, 0x17
        /*001a*/ 	.short	(.L_14 - .L_13)
.L_13:
        /*001c*/ 	.word	0x00000000
        /*0020*/ 	.short	0x0002
        /*0022*/ 	.short	0x0010
        /*0024*/ 	.byte	0x00, 0xf4, 0x21, 0x00


	//----- nvinfo : EIATTR_KPARAM_INFO
	.align		4
.L_14:
        /*0028*/ 	.byte	0x04, 0x17
        /*002a*/ 	.short	(.L_16 - .L_15)
.L_15:
        /*002c*/ 	.word	0x00000000
        /*0030*/ 	.short	0x0001
        /*0032*/ 	.short	0x0008
        /*0034*/ 	.byte	0x00, 0xf4, 0x21, 0x00


	//----- nvinfo : EIATTR_KPARAM_INFO
	.align		4
.L_16:
        /*0038*/ 	.byte	0x04, 0x17
        /*003a*/ 	.short	(.L_18 - .L_17)
.L_17:
        /*003c*/ 	.word	0x00000000
        /*0040*/ 	.short	0x0000
        /*0042*/ 	.short	0x0000
        /*0044*/ 	.byte	0x00, 0xf4, 0x21, 0x00


	//----- nvinfo : EIATTR_SPARSE_MMA_MASK
	.align		4
.L_18:
        /*0048*/ 	.byte	0x03, 0x50
        /*004a*/ 	.short	0x0000


	//----- nvinfo : EIATTR_MAXREG_COUNT
	.align		4
        /*004c*/ 	.byte	0x03, 0x1b
        /*004e*/ 	.short	0x00ff


	//----- nvinfo : EIATTR_EXIT_INSTR_OFFSETS
	.align		4
        /*0050*/ 	.byte	0x04, 0x1c
        /*0052*/ 	.short	(.L_20 - .L_19)


	//   ....[0]....
.L_19:
        /*0054*/ 	.word	0x00000350


	//   ....[1]....
        /*0058*/ 	.word	0x00000370


	//----- nvinfo : EIATTR_REQNTID
	.align		4
.L_20:
        /*005c*/ 	.byte	0x04, 0x10
        /*005e*/ 	.short	(.L_22 - .L_21)
.L_21:
        /*0060*/ 	.word	0x00000080
        /*0064*/ 	.word	0x00000001
        /*0068*/ 	.word	0x00000001


	//----- nvinfo : EIATTR_CBANK_PARAM_SIZE
	.align		4
.L_22:
        /*006c*/ 	.byte	0x03, 0x19
        /*006e*/ 	.short	0x001c


	//----- nvinfo : EIATTR_PARAM_CBANK
	.align		4
        /*0070*/ 	.byte	0x04, 0x0a
        /*0072*/ 	.short	(.L_24 - .L_23)
	.align		4
.L_23:
        /*0074*/ 	.word	index@(.nv.constant0.triton_poi_fused_add_mean_mul_pow_rsqrt_0)
        /*0078*/ 	.short	0x0210
        /*007a*/ 	.short	0x001c


	//----- nvinfo : EIATTR_SW_WAR
	.align		4
.L_24:
        /*007c*/ 	.byte	0x04, 0x36
        /*007e*/ 	.short	(.L_26 - .L_25)
.L_25:
        /*0080*/ 	.word	0x00000008
.L_26:


//--------------------- .nv.callgraph             --------------------------
	.section	.nv.callgraph,"",@"SHT_CUDA_CALLGRAPH"
	.align	4
	.sectionentsize	8
	.align		4
        /*0000*/ 	.word	0x00000000
	.align		4
        /*0004*/ 	.word	0xffffffff
	.align		4
        /*0008*/ 	.word	0x00000000
	.align		4
        /*000c*/ 	.word	0xfffffffe
	.align		4
        /*0010*/ 	.word	0x00000000
	.align		4
        /*0014*/ 	.word	0xfffffffd
	.align		4
        /*0018*/ 	.word	0x00000000
	.align		4
        /*001c*/ 	.word	0xfffffffc


//--------------------- .nv.constant4             --------------------------
	.section	.nv.constant4,"a",@progbits
	.align	8
	.align		8
.nv.constant4:
        /*0000*/ 	.dword	_$_str


//--------------------- .text.triton_poi_fused_add_mean_mul_pow_rsqrt_0 --------------------------
	.section	.text.triton_poi_fused_add_mean_mul_pow_rsqrt_0,"ax",@progbits
	.align	128
        .global         triton_poi_fused_add_mean_mul_pow_rsqrt_0
        .type           triton_poi_fused_add_mean_mul_pow_rsqrt_0,@function
        .size           triton_poi_fused_add_mean_mul_pow_rsqrt_0,(.L_x_1 - triton_poi_fused_add_mean_mul_pow_rsqrt_0)
        .other          triton_poi_fused_add_mean_mul_pow_rsqrt_0,@"STO_CUDA_ENTRY STV_DEFAULT"
triton_poi_fused_add_mean_mul_pow_rsqrt_0:
.text.triton_poi_fused_add_mean_mul_pow_rsqrt_0:
[----:B------:R-:W0:Y:S02]  /*0000*/  LDC R1, c[0x0][0x28] ;  /* 0x00000a00ff017b82 */ /* 0x000e240000000800 */
[----:B------:R-:W1:Y:S01]  /*0010*/  S2R R0, SR_TID.X ;  /* 0x0000000000007919 */ /* 0x000e620000002100 */
[----:B------:R-:W2:Y:S01]  /*0020*/  LDC.64 R2, c[0x0][0x210] ;  /* 0x00008400ff027b82 */ /* 0x000ea20000000a00 */
[----:B------:R-:W-:Y:S01]  /*0030*/  CS2R R16, SRZ ;  /* 0x0000000000107805 */ /* 0x000fe2000001ff00 */
[----:B------:R-:W-:Y:S01]  /*0040*/  ULDC.64 UR4, c[0x0][0x208] ;  /* 0x0000820000047ab9 */ /* 0x000fe20000000a00 */
[----:B------:R-:W3:Y:S01]  /*0050*/  S2R R9, SR_CTAID.X ;  /* 0x0000000000097919 */ /* 0x000ee20000002500 */
[----:B------:R-:W-:Y:S02]  /*0060*/  CS2R R10, SRZ ;  /* 0x00000000000a7805 */ /* 0x000fe4000001ff00 */
[----:B------:R-:W-:Y:S02]  /*0070*/  CS2R R18, SRZ ;  /* 0x0000000000127805 */ /* 0x000fe4000001ff00 */
[----:B------:R-:W-:Y:S01]  /*0080*/  MOV R8, RZ ;  /* 0x000000ff00087202 */ /* 0x000fe20000000f00 */
[----:B------:R-:W4:Y:S01]  /*0090*/  LDC.64 R6, c[0x0][0x218] ;  /* 0x00008600ff067b82 */ /* 0x000f220000000a00 */
[----:B-1----:R-:W-:-:S04]  /*00a0*/  SHF.L.U32 R0, R0, 0x1, RZ ;  /* 0x0000000100007819 */ /* 0x002fc800000006ff */
[----:B------:R-:W-:-:S04]  /*00b0*/  LOP3.LUT R0, R0, 0xfe, RZ, 0xc0, !PT ;  /* 0x000000fe00007812 */ /* 0x000fc800078ec0ff */
[----:B---3--:R-:W-:-:S04]  /*00c0*/  LEA R9, R9, R0, 0x8 ;  /* 0x0000000009097211 */ /* 0x008fc800078e40ff */
[----:B------:R-:W-:Y:S02]  /*00d0*/  SHF.R.S32.HI R0, RZ, 0x1f, R9 ;  /* 0x0000001fff007819 */ /* 0x000fe40000011409 */
[----:B------:R-:W-:Y:S02]  /*00e0*/  ISETP.GE.AND P0, PT, R9, 0x100, PT ;  /* 0x000001000900780c */ /* 0x000fe40003f06270 */
[----:B------:R-:W-:-:S04]  /*00f0*/  LEA.HI R0, R0, R9, RZ, 0x2 ;  /* 0x0000000900007211 */ /* 0x000fc800078f10ff */
[----:B------:R-:W-:-:S05]  /*0100*/  LOP3.LUT R4, R0, 0xfffffffc, RZ, 0xc0, !PT ;  /* 0xfffffffc00047812 */ /* 0x000fca00078ec0ff */
[----:B--2---:R-:W-:-:S05]  /*0110*/  IMAD.WIDE R12, R4, 0x4, R2 ;  /* 0x00000004040c7825 */ /* 0x004fca00078e0202 */
[----:B------:R-:W2:Y:S01]  /*0120*/  @!P0 LDG.E.EL R17, desc[UR4][R12.64+0x4] ;  /* 0x000004040c118981 */ /* 0x000ea2000c2e1900 */
[----:B------:R-:W-:-:S03]  /*0130*/  HFMA2.MMA R0, -RZ, RZ, 0, 0 ;  /* 0x00000000ff007435 */ /* 0x000fc600000001ff */
[----:B------:R-:W3:Y:S04]  /*0140*/  @!P0 LDG.E.EL R11, desc[UR4][R12.64] ;  /* 0x000000040c0b8981 */ /* 0x000ee8000c2e1900 */
[----:B------:R-:W5:Y:S04]  /*0150*/  @!P0 LDG.E.EL R18, desc[UR4][R12.64+0x4] ;  /* 0x000004040c128981 */ /* 0x000f68000c2e1900 */
[----:B------:R-:W5:Y:S04]  /*0160*/  @!P0 LDG.E.EL R16, desc[UR4][R12.64] ;  /* 0x000000040c108981 */ /* 0x000f68000c2e1900 */
[----:B------:R-:W5:Y:S04]  /*0170*/  @!P0 LDG.E.EL R19, desc[UR4][R12.64+0x8] ;  /* 0x000008040c138981 */ /* 0x000f68000c2e1900 */
[----:B------:R-:W5:Y:S04]  /*0180*/  @!P0 LDG.E.EL R10, desc[UR4][R12.64+0x8] ;  /* 0x000008040c0a8981 */ /* 0x000f68000c2e1900 */
[----:B------:R-:W5:Y:S04]  /*0190*/  @!P0 LDG.E.EL R0, desc[UR4][R12.64+0xc] ;  /* 0x00000c040c008981 */ /* 0x000f68000c2e1900 */
[----:B------:R1:W5:Y:S01]  /*01a0*/  @!P0 LDG.E.EL R8, desc[UR4][R12.64+0xc] ;  /* 0x00000c040c088981 */ /* 0x000362000c2e1900 */
[----:B------:R-:W-:-:S02]  /*01b0*/  IADD3 R15, R9, -R4, RZ ;  /* 0x80000004090f7210 */ /* 0x000fc40007ffe0ff */
[----:B------:R-:W-:Y:S01]  /*01c0*/  CS2R R4, SRZ ;  /* 0x0000000000047805 */ /* 0x000fe2000001ff00 */
[----:B------:R-:W-:-:S04]  /*01d0*/  IMAD.WIDE R2, R9, 0x4, R2 ;  /* 0x0000000409027825 */ /* 0x000fc800078e0202 */
[----:B----4-:R-:W-:Y:S01]  /*01e0*/  IMAD.WIDE R14, R15, 0x4, R6 ;  /* 0x000000040f0e7825 */ /* 0x010fe200078e0206 */
[----:B------:R-:W-:Y:S01]  /*01f0*/  CS2R R6, SRZ ;  /* 0x0000000000067805 */ /* 0x000fe2000001ff00 */
[----:B------:R4:W5:Y:S05]  /*0200*/  @!P0 LDG.E.64 R4, desc[UR4][R2.64] ;  /* 0x0000000402048981 */ /* 0x00096a000c1e1b00 */
[----:B------:R-:W5:Y:S01]  /*0210*/  @!P0 LDG.E.EL.64 R6, desc[UR4][R14.64] ;  /* 0x000000040e068981 */ /* 0x000f62000c2e1b00 */
[----:B-1----:R-:W-:Y:S01]  /*0220*/  HFMA2.MMA R12, -RZ, RZ, 1.625, 0 ;  /* 0x3e800000ff0c7435 */ /* 0x002fe200000001ff */
[----:B----4-:R-:W1:Y:S02]  /*0230*/  LDC.64 R2, c[0x0][0x220] ;  /* 0x00008800ff027b82 */ /* 0x010e640000000a00 */
[----:B-1----:R-:W-:-:S04]  /*0240*/  IMAD.WIDE R2, R9, 0x4, R2 ;  /* 0x0000000409027825 */ /* 0x002fc800078e0202 */
[----:B--2---:R-:W-:-:S04]  /*0250*/  FMUL R20, R17, R17 ;  /* 0x0000001111147220 */ /* 0x004fc80000400000 */
[----:B---3--:R-:W-:Y:S01]  /*0260*/  FFMA R20, R11, R11, R20 ;  /* 0x0000000b0b147223 */ /* 0x008fe20000000014 */
[----:B-----5:R-:W-:-:S04]  /*0270*/  FMUL R11, R18, R18 ;  /* 0x00000012120b7220 */ /* 0x020fc80000400000 */
[----:B------:R-:W-:Y:S01]  /*0280*/  FFMA R11, R16, R16, R11 ;  /* 0x00000010100b7223 */ /* 0x000fe2000000000b */
[----:B------:R-:W-:-:S03]  /*0290*/  FFMA R19, R19, R19, R20 ;  /* 0x0000001313137223 */ /* 0x000fc60000000014 */
[----:B------:R-:W-:Y:S01]  /*02a0*/  FFMA R11, R10, R10, R11 ;  /* 0x0000000a0a0b7223 */ /* 0x000fe2000000000b */
[----:B------:R-:W-:-:S03]  /*02b0*/  FFMA R19, R0, R0, R19 ;  /* 0x0000000000137223 */ /* 0x000fc60000000013 */
[----:B------:R-:W-:Y:S01]  /*02c0*/  FFMA R11, R8, R8, R11 ;  /* 0x00000008080b7223 */ /* 0x000fe2000000000b */
[----:B------:R-:W-:-:S03]  /*02d0*/  FFMA R19, R19, R12, 9.9999997473787516356e-06 ;  /* 0x3727c5ac13137423 */ /* 0x000fc6000000000c */
[----:B------:R-:W-:-:S03]  /*02e0*/  FFMA R11, R11, R12, 9.9999997473787516356e-06 ;  /* 0x3727c5ac0b0b7423 */ /* 0x000fc6000000000c */
[----:B------:R-:W1:Y:S08]  /*02f0*/  MUFU.RSQ R19, R19 ;  /* 0x0000001300137308 */ /* 0x000e700000001400 */
[----:B------:R-:W2:Y:S01]  /*0300*/  MUFU.RSQ R0, R11 ;  /* 0x0000000b00007308 */ /* 0x000ea20000001400 */
[----:B-1----:R-:W-:-:S04]  /*0310*/  FMUL R13, R19, R4 ;  /* 0x00000004130d7220 */ /* 0x002fc80000400000 */
[----:B------:R-:W-:Y:S01]  /*0320*/  FMUL R6, R13, R6 ;  /* 0x000000060d067220 */ /* 0x000fe20000400000 */
[----:B--2---:R-:W-:-:S04]  /*0330*/  FMUL R0, R0, R5 ;  /* 0x0000000500007220 */ /* 0x004fc80000400000 */
[----:B------:R-:W-:Y:S01]  /*0340*/  FMUL R7, R0, R7 ;  /* 0x0000000700077220 */ /* 0x000fe20000400000 */
[----:B------:R-:W-:Y:S06]  /*0350*/  @P0 EXIT ;  /* 0x000000000000094d */ /* 0x000fec0003800000 */
[----:B------:R-:W-:Y:S01]  /*0360*/  STG.E.64 desc[UR4][R2.64], R6 ;  /* 0x0000000602007986 */ /* 0x000fe2000c101b04 */
[----:B------:R-:W-:Y:S05]  /*0370*/  EXIT ;  /* 0x000000000000794d */ /* 0x000fea0003800000 */
.L_x_0:
[----:B------:R-:W-:-:S00]  /*0380*/  BRA `(.L_x_0) ;  /* 0xfffffffc00fc7947 */ /* 0x000fc0000383ffff */
[----:B------:R-:W-:-:S00]  /*0390*/  NOP ;  /* 0x0000000000007918 */ /* 0x000fc00000000000 */
        /* <DEDUP_REMOVED lines=14> */
.L_x_1:


//--------------------- .nv.global.init           --------------------------
	.section	.nv.global.init,"aw",@progbits
.nv.global.init:
	.type		_$_str,@object
	.size		_$_str,(.L_0 - _$_str)
_$_str:
        /*0000*/ 	.byte	0x5f, 0x5f, 0x43, 0x55, 0x44, 0x41, 0x5f, 0x46, 0x54, 0x5a, 0x00
.L_0:


//--------------------- .nv.constant0.triton_poi_fused_add_mean_mul_pow_rsqrt_0 --------------------------
	.section	.nv.constant0.triton_poi_fused_add_mean_mul_pow_rsqrt_0,"a",@progbits
	.sectionflags	@""
	.align	4
.nv.constant0.triton_poi_fused_add_mean_mul_pow_rsqrt_0:
	.zero		556
